	.headerflags	@"EF_CUDA_TEXMODE_UNIFIED EF_CUDA_64BIT_ADDRESS EF_CUDA_ACCELERATORS EF_CUDA_SM90 EF_CUDA_VIRTUAL_SM(EF_CUDA_SM90)"
	.elftype	@"ET_EXEC"


//--------------------- .nv.info                  --------------------------
	.section	.nv.info,"",@"SHT_CUDA_INFO"
	.align	4


	//----- nvinfo : EIATTR_REGCOUNT
	.align		4
        /*0000*/ 	.byte	0x04, 0x2f
        /*0002*/ 	.short	(.L_3 - .L_2)
	.align		4
.L_2:
        /*0004*/ 	.word	index@(triton_poi_fused__native_batch_norm_legit_no_training_add_convolution_relu_threshold_backward_8)
        /*0008*/ 	.word	0x00000020


	//----- nvinfo : EIATTR_MIN_STACK_SIZE
	.align		4
.L_3:
        /*000c*/ 	.byte	0x04, 0x12
        /*000e*/ 	.short	(.L_5 - .L_4)
	.align		4
.L_4:
        /*0010*/ 	.word	index@(triton_poi_fused__native_batch_norm_legit_no_training_add_convolution_relu_threshold_backward_8)
        /*0014*/ 	.word	0x00000000


	//----- nvinfo : EIATTR_FRAME_SIZE
	.align		4
.L_5:
        /*0018*/ 	.byte	0x04, 0x11
        /*001a*/ 	.short	(.L_7 - .L_6)
	.align		4
.L_6:
        /*001c*/ 	.word	index@(triton_poi_fused__native_batch_norm_legit_no_training_add_convolution_relu_threshold_backward_8)
        /*0020*/ 	.word	0x00000000


	//----- nvinfo : EIATTR_MIN_STACK_SIZE
	.align		4
.L_7:
        /*0024*/ 	.byte	0x04, 0x12
        /*0026*/ 	.short	(.L_9 - .L_8)
	.align		4
.L_8:
        /*0028*/ 	.word	index@(triton_poi_fused__native_batch_norm_legit_no_training_add_convolution_relu_threshold_backward_8)
        /*002c*/ 	.word	0x00000000
.L_9:


//--------------------- .nv.info.triton_poi_fused__native_batch_norm_legit_no_training_add_convolution_relu_threshold_backward_8 --------------------------
	.section	.nv.info.triton_poi_fused__native_batch_norm_legit_no_training_add_convolution_relu_threshold_backward_8,"",@"SHT_CUDA_INFO"
	.sectionflags	@""
	.align	4


	//----- nvinfo : EIATTR_CUDA_API_VERSION
	.align		4
        /*0000*/ 	.byte	0x04, 0x37
        /*0002*/ 	.short	(.L_11 - .L_10)
.L_10:
        /*0004*/ 	.word	0x0000007c


	//----- nvinfo : EIATTR_KPARAM_INFO
	.align		4
.L_11:
        /*0008*/ 	.byte	0x04, 0x17
        /*000a*/ 	.short	(.L_13 - .L_12)
.L_12:
        /*000c*/ 	.word	0x00000000
        /*0010*/ 	.short	0x0009
        /*0012*/ 	.short	0x0048
        /*0014*/ 	.byte	0x00, 0xf0, 0x11, 0x00


	//----- nvinfo : EIATTR_KPARAM_INFO
	.align		4
.L_13:
        /*0018*/ 	.byte	0x04, 0x17
        /*001a*/ 	.short	(.L_15 - .L_14)
.L_14:
        /*001c*/ 	.word	0x00000000
        /*0020*/ 	.short	0x0008
        /*0022*/ 	.short	0x0040
        /*0024*/ 	.byte	0x00, 0xf4, 0x21, 0x00


	//----- nvinfo : EIATTR_KPARAM_INFO
	.align		4
.L_15:
        /*0028*/ 	.byte	0x04, 0x17
        /*002a*/ 	.short	(.L_17 - .L_16)
.L_16:
        /*002c*/ 	.word	0x00000000
        /*0030*/ 	.short	0x0007
        /*0032*/ 	.short	0x0038
        /*0034*/ 	.byte	0x00, 0xf4, 0x21, 0x00


	//----- nvinfo : EIATTR_KPARAM_INFO
	.align		4
.L_17:
        /*0038*/ 	.byte	0x04, 0x17
        /*003a*/ 	.short	(.L_19 - .L_18)
.L_18:
        /*003c*/ 	.word	0x00000000
        /*0040*/ 	.short	0x0006
        /*0042*/ 	.short	0x0030
        /*0044*/ 	.byte	0x00, 0xf4, 0x21, 0x00


	//----- nvinfo : EIATTR_KPARAM_INFO
	.align		4
.L_19:
        /*0048*/ 	.byte	0x04, 0x17
        /*004a*/ 	.short	(.L_21 - .L_20)
.L_20:
        /*004c*/ 	.word	0x00000000
        /*0050*/ 	.short	0x0005
        /*0052*/ 	.short	0x0028
        /*0054*/ 	.byte	0x00, 0xf4, 0x21, 0x00


	//----- nvinfo : EIATTR_KPARAM_INFO
	.align		4
.L_21:
        /*0058*/ 	.byte	0x04, 0x17
        /*005a*/ 	.short	(.L_23 - .L_22)
.L_22:
        /*005c*/ 	.word	0x00000000
        /*0060*/ 	.short	0x0004
        /*0062*/ 	.short	0x0020
        /*0064*/ 	.byte	0x00, 0xf4, 0x21, 0x00


	//----- nvinfo : EIATTR_KPARAM_INFO
	.align		4
.L_23:
        /*0068*/ 	.byte	0x04, 0x17
        /*006a*/ 	.short	(.L_25 - .L_24)
.L_24:
        /*006c*/ 	.word	0x00000000
        /*0070*/ 	.short	0x0003
        /*0072*/ 	.short	0x0018
        /*0074*/ 	.byte	0x00, 0xf4, 0x21, 0x00


	//----- nvinfo : EIATTR_KPARAM_INFO
	.align		4
.L_25:
        /*0078*/ 	.byte	0x04, 0x17
        /*007a*/ 	.short	(.L_27 - .L_26)
.L_26:
        /*007c*/ 	.word	0x00000000
        /*0080*/ 	.short	0x0002
        /*0082*/ 	.short	0x0010
        /*0084*/ 	.byte	0x00, 0xf4, 0x21, 0x00


	//----- nvinfo : EIATTR_KPARAM_INFO
	.align		4
.L_27:
        /*0088*/ 	.byte	0x04, 0x17
        /*008a*/ 	.short	(.L_29 - .L_28)
.L_28:
        /*008c*/ 	.word	0x00000000
        /*0090*/ 	.short	0x0001
        /*0092*/ 	.short	0x0008
        /*0094*/ 	.byte	0x00, 0xf4, 0x21, 0x00


	//----- nvinfo : EIATTR_KPARAM_INFO
	.align		4
.L_29:
        /*0098*/ 	.byte	0x04, 0x17
        /*009a*/ 	.short	(.L_31 - .L_30)
.L_30:
        /*009c*/ 	.word	0x00000000
        /*00a0*/ 	.short	0x0000
        /*00a2*/ 	.short	0x0000
        /*00a4*/ 	.byte	0x00, 0xf4, 0x21, 0x00


	//----- nvinfo : EIATTR_SPARSE_MMA_MASK
	.align		4
.L_31:
        /*00a8*/ 	.byte	0x03, 0x50
        /*00aa*/ 	.short	0x0000


	//----- nvinfo : EIATTR_MAXREG_COUNT
	.align		4
        /*00ac*/ 	.byte	0x03, 0x1b
        /*00ae*/ 	.short	0x00ff


	//----- nvinfo : EIATTR_EXIT_INSTR_OFFSETS
	.align		4
        /*00b0*/ 	.byte	0x04, 0x1c
        /*00b2*/ 	.short	(.L_33 - .L_32)


	//   ....[0]....
.L_32:
        /*00b4*/ 	.word	0x00000a60


	//----- nvinfo : EIATTR_REQNTID
	.align		4
.L_33:
        /*00b8*/ 	.byte	0x04, 0x10
        /*00ba*/ 	.short	(.L_35 - .L_34)
.L_34:
        /*00bc*/ 	.word	0x00000080
        /*00c0*/ 	.word	0x00000001
        /*00c4*/ 	.word	0x00000001


	//----- nvinfo : EIATTR_CBANK_PARAM_SIZE
	.align		4
.L_35:
        /*00c8*/ 	.byte	0x03, 0x19
        /*00ca*/ 	.short	0x004c


	//----- nvinfo : EIATTR_PARAM_CBANK
	.align		4
        /*00cc*/ 	.byte	0x04, 0x0a
        /*00ce*/ 	.short	(.L_37 - .L_36)
	.align		4
.L_36:
        /*00d0*/ 	.word	index@(.nv.constant0.triton_poi_fused__native_batch_norm_legit_no_training_add_convolution_relu_threshold_backward_8)
        /*00d4*/ 	.short	0x0210
        /*00d6*/ 	.short	0x004c


	//----- nvinfo : EIATTR_SW_WAR
	.align		4
.L_37:
        /*00d8*/ 	.byte	0x04, 0x36
        /*00da*/ 	.short	(.L_39 - .L_38)
.L_38:
        /*00dc*/ 	.word	0x00000008
.L_39:


//--------------------- .nv.callgraph             --------------------------
	.section	.nv.callgraph,"",@"SHT_CUDA_CALLGRAPH"
	.align	4
	.sectionentsize	8
	.align		4
        /*0000*/ 	.word	0x00000000
	.align		4
        /*0004*/ 	.word	0xffffffff
	.align		4
        /*0008*/ 	.word	0x00000000
	.align		4
        /*000c*/ 	.word	0xfffffffe
	.align		4
        /*0010*/ 	.word	0x00000000
	.align		4
        /*0014*/ 	.word	0xfffffffd
	.align		4
        /*0018*/ 	.word	0x00000000
	.align		4
        /*001c*/ 	.word	0xfffffffc


//--------------------- .nv.constant4             --------------------------
	.section	.nv.constant4,"a",@progbits
	.align	8
	.align		8
.nv.constant4:
        /*0000*/ 	.dword	_$_str
	.align		8
        /*0008*/ 	.dword	_$_str_$_2


//--------------------- .text.triton_poi_fused__native_batch_norm_legit_no_training_add_convolution_relu_threshold_backward_8 --------------------------
	.section	.text.triton_poi_fused__native_batch_norm_legit_no_training_add_convolution_relu_threshold_backward_8,"ax",@progbits
	.sectionflags	@"SHF_BARRIERS=1"
	.align	128
        .global         triton_poi_fused__native_batch_norm_legit_no_training_add_convolution_relu_threshold_backward_8
        .type           triton_poi_fused__native_batch_norm_legit_no_training_add_convolution_relu_threshold_backward_8,@function
        .size           triton_poi_fused__native_batch_norm_legit_no_training_add_convolution_relu_threshold_backward_8,(.L_x_1 - triton_poi_fused__native_batch_norm_legit_no_training_add_convolution_relu_threshold_backward_8)
        .other          triton_poi_fused__native_batch_norm_legit_no_training_add_convolution_relu_threshold_backward_8,@"STO_CUDA_ENTRY STV_DEFAULT"
triton_poi_fused__native_batch_norm_legit_no_training_add_convolution_relu_threshold_backward_8:
.text.triton_poi_fused__native_batch_norm_legit_no_training_add_convolution_relu_threshold_backward_8:
[----:B------:R-:W-:Y:S01]  /*0000*/  LDC R1, c[0x0][0x28] ;  /* 0x00000a00ff017b82 */ /* 0x000fe20000000800 */
[----:B------:R-:W1:Y:S07]  /*0010*/  S2R R3, SR_TID.X ;  /* 0x0000000000037919 */ /* 0x000e6e0000002100 */
[----:B------:R-:W2:Y:S01]  /*0020*/  LDC.64 R6, c[0x0][0x228] ;  /* 0x00008a00ff067b82 */ /* 0x000ea20000000a00 */
[----:B------:R-:W-:Y:S01]  /*0030*/  ULDC.64 UR6, c[0x0][0x208] ;  /* 0x0000820000067ab9 */ /* 0x000fe20000000a00 */
[----:B------:R-:W3:Y:S06]  /*0040*/  S2R R0, SR_CTAID.X ;  /* 0x0000000000007919 */ /* 0x000eec0000002500 */
[----:B------:R-:W4:Y:S08]  /*0050*/  LDC.64 R26, c[0x0][0x210] ;  /* 0x00008400ff1a7b82 */ /* 0x000f300000000a00 */
[----:B------:R-:W5:Y:S08]  /*0060*/  LDC.64 R8, c[0x0][0x218] ;  /* 0x00008600ff087b82 */ /* 0x000f700000000a00 */
[----:B------:R-:W2:Y:S08]  /*0070*/  LDC.64 R10, c[0x0][0x220] ;  /* 0x00008800ff0a7b82 */ /* 0x000eb00000000a00 */
[----:B------:R-:W5:Y:S01]  /*0080*/  LDC.64 R18, c[0x0][0x230] ;  /* 0x00008c00ff127b82 */ /* 0x000f620000000a00 */
[----:B-1----:R-:W-:-:S07]  /*0090*/  IMAD.SHL.U32 R16, R3, 0x8, RZ ;  /* 0x0000000803107824 */ /* 0x002fce00078e00ff */
[----:B------:R-:W1:Y:S01]  /*00a0*/  S2UR UR5, SR_CgaCtaId ;  /* 0x00000000000579c3 */ /* 0x000e620000008800 */
[----:B---3--:R-:W-:Y:S01]  /*00b0*/  IMAD.SHL.U32 R17, R0, 0x400, RZ ;  /* 0x0000040000117824 */ /* 0x008fe200078e00ff */
[----:B------:R-:W-:Y:S01]  /*00c0*/  SHF.R.S32.HI R5, RZ, 0x15, R0 ;  /* 0x00000015ff057819 */ /* 0x000fe20000011400 */
[----:B------:R-:W-:Y:S01]  /*00d0*/  UMOV UR4, 0x400 ;  /* 0x0000040000047882 */ /* 0x000fe20000000000 */
[----:B------:R-:W-:Y:S01]  /*00e0*/  LOP3.LUT R16, R16, 0x3f8, RZ, 0xc0, !PT ;  /* 0x000003f810107812 */ /* 0x000fe200078ec0ff */
[----:B------:R-:W-:Y:S01]  /*00f0*/  ULDC.64 UR8, c[0x0][0x250] ;  /* 0x0000940000087ab9 */ /* 0x000fe20000000a00 */
[----:B------:R-:W-:Y:S02]  /*0100*/  SGXT R5, R5, 0x1 ;  /* 0x000000010505781a */ /* 0x000fe40000000200 */
[----:B------:R-:W-:-:S04]  /*0110*/  LOP3.LUT R0, R17, R16, RZ, 0xfc, !PT ;  /* 0x0000001011007212 */ /* 0x000fc800078efcff */
[----:B------:R-:W-:-:S04]  /*0120*/  LEA.HI R5, R5, R0, RZ, 0xa ;  /* 0x0000000005057211 */ /* 0x000fc800078f50ff */
[----:B------:R-:W-:-:S04]  /*0130*/  SHF.R.S32.HI R5, RZ, 0xa, R5 ;  /* 0x0000000aff057819 */ /* 0x000fc80000011405 */
[----:B------:R-:W-:-:S04]  /*0140*/  LEA.HI R2, R5, R5, RZ, 0x7 ;  /* 0x0000000505027211 */ /* 0x000fc800078f38ff */
[----:B------:R-:W-:-:S05]  /*0150*/  LOP3.LUT R2, R2, 0xffffff80, RZ, 0xc0, !PT ;  /* 0xffffff8002027812 */ /* 0x000fca00078ec0ff */
[----:B------:R-:W-:Y:S02]  /*0160*/  IMAD.IADD R29, R5, 0x1, -R2 ;  /* 0x00000001051d7824 */ /* 0x000fe400078e0a02 */
[----:B----4-:R-:W-:Y:S01]  /*0170*/  IMAD.WIDE R20, R0, 0x4, R26 ;  /* 0x0000000400147825 */ /* 0x010fe200078e021a */
[----:B------:R-:W3:Y:S03]  /*0180*/  LDC.64 R4, c[0x0][0x238] ;  /* 0x00008e00ff047b82 */ /* 0x000ee60000000a00 */
[C---:B--2---:R-:W-:Y:S01]  /*0190*/  IMAD.WIDE R6, R29.reuse, 0x4, R6 ;  /* 0x000000041d067825 */ /* 0x044fe200078e0206 */
[----:B------:R-:W2:Y:S03]  /*01a0*/  LDG.E.128 R12, desc[UR6][R20.64] ;  /* 0x00000006140c7981 */ /* 0x000ea6000c1e1d00 */
[----:B-----5:R-:W-:-:S02]  /*01b0*/  IMAD.WIDE R8, R29, 0x4, R8 ;  /* 0x000000041d087825 */ /* 0x020fc400078e0208 */
[----:B------:R-:W4:Y:S04]  /*01c0*/  LDG.E.EL R6, desc[UR6][R6.64] ;  /* 0x0000000606067981 */ /* 0x000f28000c2e1900 */
[----:B------:R-:W2:Y:S04]  /*01d0*/  LDG.E.EL R8, desc[UR6][R8.64] ;  /* 0x0000000608087981 */ /* 0x000ea8000c2e1900 */
[----:B------:R-:W5:Y:S01]  /*01e0*/  LDG.E.128 R20, desc[UR6][R20.64+0x10] ;  /* 0x0000100614147981 */ /* 0x000f62000c1e1d00 */
[C---:B0-----:R-:W-:Y:S02]  /*01f0*/  IMAD.WIDE R24, R29.reuse, 0x4, R10 ;  /* 0x000000041d187825 */ /* 0x041fe400078e020a */
[----:B------:R-:W0:Y:S02]  /*0200*/  LDC.64 R10, c[0x0][0x240] ;  /* 0x00009000ff0a7b82 */ /* 0x000e240000000a00 */
[----:B------:R-:W-:-:S02]  /*0210*/  IMAD.WIDE R18, R29, 0x4, R18 ;  /* 0x000000041d127825 */ /* 0x000fc400078e0212 */
[----:B------:R-:W5:Y:S02]  /*0220*/  LDG.E.EL R24, desc[UR6][R24.64] ;  /* 0x0000000618187981 */ /* 0x000f64000c2e1900 */
[----:B---3--:R-:W-:Y:S02]  /*0230*/  IMAD.WIDE R28, R29, 0x4, R4 ;  /* 0x000000041d1c7825 */ /* 0x008fe400078e0204 */
[----:B------:R-:W3:Y:S04]  /*0240*/  LDG.E.EL R18, desc[UR6][R18.64] ;  /* 0x0000000612127981 */ /* 0x000ee8000c2e1900 */
[----:B------:R0:W3:Y:S02]  /*0250*/  LDG.E.EL R2, desc[UR6][R28.64] ;  /* 0x000000061c027981 */ /* 0x0000e4000c2e1900 */
[----:B0-----:R-:W-:Y:S01]  /*0260*/  IMAD.WIDE R10, R0, 0x4, R10 ;  /* 0x00000004000a7825 */ /* 0x001fe200078e020a */
[----:B-1----:R-:W-:-:S03]  /*0270*/  UPRMT UR4, UR5, 0x654, UR4 ;  /* 0x0000065405047896 */ /* 0x002fc60008000004 */
[----:B------:R-:W-:-:S03]  /*0280*/  IMAD.MOV.U32 R28, RZ, RZ, 0x3e800000 ;  /* 0x3e800000ff1c7424 */ /* 0x000fc600078e00ff */
[----:B------:R-:W-:Y:S01]  /*0290*/  LEA R16, R16, UR4, 0x2 ;  /* 0x0000000410107c11 */ /* 0x000fe2000f8e10ff */
[----:B------:R-:W-:-:S05]  /*02a0*/  IMAD.SHL.U32 R29, R3, 0x4, RZ ;  /* 0x00000004031d7824 */ /* 0x000fca00078e00ff */
[----:B------:R-:W-:Y:S01]  /*02b0*/  LOP3.LUT R29, R29, 0x1fc, RZ, 0xc0, !PT ;  /* 0x000001fc1d1d7812 */ /* 0x000fe200078ec0ff */
[----:B----4-:R-:W-:Y:S02]  /*02c0*/  FADD R9, R6, 9.9999997473787516356e-06 ;  /* 0x3727c5ac06097421 */ /* 0x010fe40000000000 */
[----:B------:R-:W4:Y:S02]  /*02d0*/  LDG.E.128 R4, desc[UR6][R10.64] ;  /* 0x000000060a047981 */ /* 0x000f24000c1e1d00 */
[----:B------:R0:W1:Y:S01]  /*02e0*/  MUFU.SQRT R25, R9 ;  /* 0x0000000900197308 */ /* 0x0000620000002000 */
[--C-:B--2---:R-:W-:Y:S01]  /*02f0*/  FADD R12, R12, R8.reuse ;  /* 0x000000080c0c7221 */ /* 0x104fe20000000000 */
[--C-:B------:R-:W-:Y:S01]  /*0300*/  FADD R13, R13, R8.reuse ;  /* 0x000000080d0d7221 */ /* 0x100fe20000000000 */
[--C-:B------:R-:W-:Y:S01]  /*0310*/  FADD R14, R14, R8.reuse ;  /* 0x000000080e0e7221 */ /* 0x100fe20000000000 */
[--C-:B------:R-:W-:Y:S01]  /*0320*/  FADD R15, R15, R8.reuse ;  /* 0x000000080f0f7221 */ /* 0x100fe20000000000 */
[--C-:B-----5:R-:W-:Y:S01]  /*0330*/  FADD R20, R20, R8.reuse ;  /* 0x0000000814147221 */ /* 0x120fe20000000000 */
[--C-:B------:R-:W-:Y:S01]  /*0340*/  FADD R21, R21, R8.reuse ;  /* 0x0000000815157221 */ /* 0x100fe20000000000 */
[--C-:B------:R-:W-:Y:S01]  /*0350*/  FADD R22, R22, R8.reuse ;  /* 0x0000000816167221 */ /* 0x100fe20000000000 */
[----:B------:R-:W-:-:S02]  /*0360*/  FADD R23, R23, R8 ;  /* 0x0000000817177221 */ /* 0x000fc40000000000 */
[----:B0-----:R-:W2:Y:S01]  /*0370*/  LDG.E.128 R8, desc[UR6][R10.64+0x10] ;  /* 0x000010060a087981 */ /* 0x001ea2000c1e1d00 */
[C---:B-1----:R-:W-:Y:S02]  /*0380*/  FSETP.GT.AND P0, PT, R25.reuse, 8.50705917302346158658e+37, PT ;  /* 0x7e8000001900780b */ /* 0x042fe40003f04000 */
[----:B------:R-:W-:-:S11]  /*0390*/  FSETP.GEU.AND P1, PT, R25, 1.175494350822287508e-38, PT ;  /* 0x008000001900780b */ /* 0x000fd60003f2e000 */
[----:B------:R-:W-:-:S04]  /*03a0*/  @P0 FMUL R25, R25, 0.25 ;  /* 0x3e80000019190820 */ /* 0x000fc80000400000 */
[----:B------:R-:W-:-:S04]  /*03b0*/  @!P1 FMUL R25, R25, 16777216 ;  /* 0x4b80000019199820 */ /* 0x000fc80000400000 */
[----:B------:R-:W0:Y:S01]  /*03c0*/  MUFU.RCP R19, R25 ;  /* 0x0000001900137308 */ /* 0x000e220000001000 */
[----:B------:R1:W-:Y:S01]  /*03d0*/  STS.128 [R16], R12 ;  /* 0x0000000c10007388 */ /* 0x0003e20000000c00 */
[----:B------:R-:W-:-:S03]  /*03e0*/  FSEL R28, R28, 1, P0 ;  /* 0x3f8000001c1c7808 */ /* 0x000fc60000000000 */
[----:B------:R5:W-:Y:S02]  /*03f0*/  STS.128 [R16+0x10], R20 ;  /* 0x0000101410007388 */ /* 0x000be40000000c00 */
[----:B------:R-:W-:-:S04]  /*0400*/  @!P1 FMUL R28, R28, 16777216 ;  /* 0x4b8000001c1c9820 */ /* 0x000fc80000400000 */
[----:B0-----:R-:W-:Y:S01]  /*0410*/  FMUL R19, R19, R28 ;  /* 0x0000001c13137220 */ /* 0x001fe20000400000 */
[C---:B-1----:R-:W-:Y:S01]  /*0420*/  FADD R13, -R24.reuse, R13 ;  /* 0x0000000d180d7221 */ /* 0x042fe20000000100 */
[C---:B------:R-:W-:Y:S01]  /*0430*/  FADD R12, -R24.reuse, R12 ;  /* 0x0000000c180c7221 */ /* 0x040fe20000000100 */
[C---:B------:R-:W-:Y:S01]  /*0440*/  FADD R14, -R24.reuse, R14 ;  /* 0x0000000e180e7221 */ /* 0x040fe20000000100 */
[C---:B------:R-:W-:Y:S01]  /*0450*/  FADD R15, -R24.reuse, R15 ;  /* 0x0000000f180f7221 */ /* 0x040fe20000000100 */
[C---:B-----5:R-:W-:Y:S01]  /*0460*/  FADD R21, -R24.reuse, R21 ;  /* 0x0000001518157221 */ /* 0x060fe20000000100 */
[C---:B------:R-:W-:Y:S01]  /*0470*/  FADD R22, -R24.reuse, R22 ;  /* 0x0000001618167221 */ /* 0x040fe20000000100 */
[C---:B------:R-:W-:Y:S01]  /*0480*/  FADD R23, -R24.reuse, R23 ;  /* 0x0000001718177221 */ /* 0x040fe20000000100 */
[----:B------:R-:W-:Y:S01]  /*0490*/  FADD R24, -R24, R20 ;  /* 0x0000001418187221 */ /* 0x000fe20000000100 */
[C---:B------:R-:W-:Y:S01]  /*04a0*/  FMUL R3, R19.reuse, R13 ;  /* 0x0000000d13037220 */ /* 0x040fe20000400000 */
[C---:B------:R-:W-:Y:S01]  /*04b0*/  FMUL R13, R19.reuse, R21 ;  /* 0x00000015130d7220 */ /* 0x040fe20000400000 */
[C---:B------:R-:W-:Y:S01]  /*04c0*/  FMUL R12, R19.reuse, R12 ;  /* 0x0000000c130c7220 */ /* 0x040fe20000400000 */
[C---:B------:R-:W-:Y:S01]  /*04d0*/  FMUL R14, R19.reuse, R14 ;  /* 0x0000000e130e7220 */ /* 0x040fe20000400000 */
[C---:B------:R-:W-:Y:S01]  /*04e0*/  FMUL R15, R19.reuse, R15 ;  /* 0x0000000f130f7220 */ /* 0x040fe20000400000 */
[C---:B------:R-:W-:Y:S01]  /*04f0*/  FMUL R22, R19.reuse, R22 ;  /* 0x0000001613167220 */ /* 0x040fe20000400000 */
[C---:B------:R-:W-:Y:S01]  /*0500*/  FMUL R24, R19.reuse, R24 ;  /* 0x0000001813187220 */ /* 0x040fe20000400000 */
[----:B------:R-:W-:Y:S01]  /*0510*/  FMUL R21, R19, R23 ;  /* 0x0000001713157220 */ /* 0x000fe20000400000 */
[C-C-:B---3--:R-:W-:Y:S01]  /*0520*/  FFMA R19, R18.reuse, R3, R2.reuse ;  /* 0x0000000312137223 */ /* 0x148fe20000000002 */
[----:B------:R-:W-:Y:S01]  /*0530*/  LEA R3, R29, UR4, 0x2 ;  /* 0x000000041d037c11 */ /* 0x000fe2000f8e10ff */
[C-C-:B------:R-:W-:Y:S01]  /*0540*/  FFMA R28, R18.reuse, R15, R2.reuse ;  /* 0x0000000f121c7223 */ /* 0x140fe20000000002 */
[C-C-:B------:R-:W-:Y:S01]  /*0550*/  FFMA R20, R18.reuse, R14, R2.reuse ;  /* 0x0000000e12147223 */ /* 0x140fe20000000002 */
[C-C-:B------:R-:W-:Y:S01]  /*0560*/  FFMA R25, R18.reuse, R12, R2.reuse ;  /* 0x0000000c12197223 */ /* 0x140fe20000000002 */
[C-C-:B------:R-:W-:Y:S01]  /*0570*/  FFMA R23, R18.reuse, R13, R2.reuse ;  /* 0x0000000d12177223 */ /* 0x140fe20000000002 */
[----:B------:R-:W-:Y:S01]  /*0580*/  BAR.SYNC.DEFER_BLOCKING 0x0 ;  /* 0x0000000000007b1d */ /* 0x000fe20000010000 */
[C-C-:B------:R-:W-:Y:S01]  /*0590*/  FFMA R22, R18.reuse, R22, R2.reuse ;  /* 0x0000001612167223 */ /* 0x140fe20000000002 */
[C-C-:B------:R-:W-:Y:S01]  /*05a0*/  FFMA R21, R18.reuse, R21, R2.reuse ;  /* 0x0000001512157223 */ /* 0x140fe20000000002 */
[----:B------:R-:W-:-:S03]  /*05b0*/  FFMA R24, R18, R24, R2 ;  /* 0x0000001812187223 */ /* 0x000fc60000000002 */
[----:B------:R-:W-:Y:S01]  /*05c0*/  ULDC.64 UR4, c[0x0][0x210] ;  /* 0x0000840000047ab9 */ /* 0x000fe20000000a00 */
[----:B------:R-:W0:Y:S01]  /*05d0*/  LDS.128 R12, [R3] ;  /* 0x00000000030c7984 */ /* 0x000e220000000c00 */
[----:B------:R-:W-:-:S05]  /*05e0*/  LOP3.LUT R2, R17, R29, RZ, 0xfc, !PT ;  /* 0x0000001d11027212 */ /* 0x000fca00078efcff */
[----:B------:R-:W-:Y:S01]  /*05f0*/  IMAD.WIDE R26, R2, 0x4, R26 ;  /* 0x00000004021a7825 */ /* 0x000fe200078e021a */
[----:B------:R-:W-:-:S03]  /*0600*/  SHF.R.S32.HI R17, RZ, 0x1f, R17 ;  /* 0x0000001fff117819 */ /* 0x000fc60000011411 */
[C---:B------:R-:W-:Y:S01]  /*0610*/  IMAD.SHL.U32 R18, R2.reuse, 0x4, RZ ;  /* 0x0000000402127824 */ /* 0x040fe200078e00ff */
[----:B0-----:R0:W-:Y:S04]  /*0620*/  STG.E.128 desc[UR6][R26.64], R12 ;  /* 0x0000000c1a007986 */ /* 0x0011e8000c101d06 */
[----:B------:R-:W1:Y:S01]  /*0630*/  LDS.128 R12, [R3+0x800] ;  /* 0x00080000030c7984 */ /* 0x000e620000000c00 */
[----:B------:R-:W-:Y:S02]  /*0640*/  SHF.L.U64.HI R17, R2, 0x2, R17 ;  /* 0x0000000202117819 */ /* 0x000fe40000010211 */
[----:B0-----:R-:W-:-:S04]  /*0650*/  IADD3 R26, P2, R18, UR4, RZ ;  /* 0x00000004121a7c10 */ /* 0x001fc8000ff5e0ff */
[----:B------:R-:W-:Y:S01]  /*0660*/  IADD3.X R27, R17, UR5, RZ, P2, !PT ;  /* 0x00000005111b7c10 */ /* 0x000fe200097fe4ff */
[----:B------:R-:W-:Y:S01]  /*0670*/  ULDC.64 UR4, c[0x0][0x248] ;  /* 0x0000920000047ab9 */ /* 0x000fe20000000a00 */
[----:B------:R-:W-:Y:S02]  /*0680*/  FSETP.GEU.AND P6, PT, R19, RZ, PT ;  /* 0x000000ff1300720b */ /* 0x000fe40003fce000 */
[----:B------:R-:W-:Y:S02]  /*0690*/  FSETP.GEU.AND P0, PT, R25, RZ, PT ;  /* 0x000000ff1900720b */ /* 0x000fe40003f0e000 */
[----:B------:R-:W-:Y:S02]  /*06a0*/  FSEL R19, R19, RZ, P6 ;  /* 0x000000ff13137208 */ /* 0x000fe40003000000 */
[----:B------:R-:W-:Y:S02]  /*06b0*/  FSETP.GEU.AND P1, PT, R28, RZ, PT ;  /* 0x000000ff1c00720b */ /* 0x000fe40003f2e000 */
[----:B------:R-:W-:Y:S01]  /*06c0*/  FSETP.GEU.AND P5, PT, R20, RZ, PT ;  /* 0x000000ff1400720b */ /* 0x000fe20003fae000 */
[----:B-1----:R0:W-:Y:S01]  /*06d0*/  STG.E.128 desc[UR6][R26.64+0x800], R12 ;  /* 0x0008000c1a007986 */ /* 0x0021e2000c101d06 */
[----:B------:R-:W-:-:S02]  /*06e0*/  FSETP.GEU.AND P4, PT, R24, RZ, PT ;  /* 0x000000ff1800720b */ /* 0x000fc40003f8e000 */
[----:B------:R-:W-:Y:S02]  /*06f0*/  FSETP.GEU.AND P3, PT, R23, RZ, PT ;  /* 0x000000ff1700720b */ /* 0x000fe40003f6e000 */
[----:B------:R-:W-:Y:S02]  /*0700*/  FSETP.GEU.AND P2, PT, R22, RZ, PT ;  /* 0x000000ff1600720b */ /* 0x000fe40003f4e000 */
[----:B------:R-:W-:Y:S02]  /*0710*/  FSETP.GEU.AND P6, PT, R21, RZ, PT ;  /* 0x000000ff1500720b */ /* 0x000fe40003fce000 */
[----:B------:R-:W-:Y:S02]  /*0720*/  FSEL R25, R25, RZ, P0 ;  /* 0x000000ff19197208 */ /* 0x000fe40000000000 */
[----:B------:R-:W-:Y:S02]  /*0730*/  FSEL R28, R28, RZ, P1 ;  /* 0x000000ff1c1c7208 */ /* 0x000fe40000800000 */
[----:B------:R-:W-:-:S02]  /*0740*/  FSEL R20, R20, RZ, P5 ;  /* 0x000000ff14147208 */ /* 0x000fc40002800000 */
[----:B0-----:R-:W-:Y:S02]  /*0750*/  FSEL R12, R24, RZ, P4 ;  /* 0x000000ff180c7208 */ /* 0x001fe40002000000 */
[----:B------:R-:W-:Y:S02]  /*0760*/  FSEL R13, R23, RZ, P3 ;  /* 0x000000ff170d7208 */ /* 0x000fe40001800000 */
[----:B------:R-:W-:Y:S02]  /*0770*/  FSEL R14, R22, RZ, P2 ;  /* 0x000000ff160e7208 */ /* 0x000fe40001000000 */
[----:B------:R-:W-:Y:S01]  /*0780*/  FSEL R15, R21, RZ, P6 ;  /* 0x000000ff150f7208 */ /* 0x000fe20003000000 */
[----:B------:R-:W0:Y:S01]  /*0790*/  LDC.64 R22, c[0x0][0x248] ;  /* 0x00009200ff167b82 */ /* 0x000e220000000a00 */
[----:B------:R-:W-:Y:S02]  /*07a0*/  FSETP.GTU.AND P0, PT, R28, RZ, PT ;  /* 0x000000ff1c00720b */ /* 0x000fe40003f0c000 */
[----:B------:R-:W-:-:S02]  /*07b0*/  FSETP.GTU.AND P3, PT, R20, RZ, PT ;  /* 0x000000ff1400720b */ /* 0x000fc40003f6c000 */
[----:B------:R-:W-:Y:S02]  /*07c0*/  FSETP.GTU.AND P2, PT, R19, RZ, PT ;  /* 0x000000ff1300720b */ /* 0x000fe40003f4c000 */
[----:B------:R-:W-:Y:S02]  /*07d0*/  FSETP.GTU.AND P4, PT, R14, RZ, PT ;  /* 0x000000ff0e00720b */ /* 0x000fe40003f8c000 */
[----:B------:R-:W-:Y:S01]  /*07e0*/  FSETP.GTU.AND P1, PT, R25, RZ, PT ;  /* 0x000000ff1900720b */ /* 0x000fe20003f2c000 */
[----:B0-----:R-:W-:-:S04]  /*07f0*/  IMAD.WIDE R22, R2, 0x4, R22 ;  /* 0x0000000402167825 */ /* 0x001fc800078e0216 */
[----:B----4-:R-:W-:Y:S01]  /*0800*/  FADD R4, R4, R25 ;  /* 0x0000001904047221 */ /* 0x010fe20000000000 */
[----:B------:R-:W-:Y:S01]  /*0810*/  FADD R7, R7, R28 ;  /* 0x0000001c07077221 */ /* 0x000fe20000000000 */
[----:B------:R-:W-:Y:S01]  /*0820*/  FADD R5, R5, R19 ;  /* 0x0000001305057221 */ /* 0x000fe20000000000 */
[----:B------:R-:W-:Y:S01]  /*0830*/  FADD R6, R6, R20 ;  /* 0x0000001406067221 */ /* 0x000fe20000000000 */
[----:B------:R-:W-:Y:S01]  /*0840*/  BAR.SYNC.DEFER_BLOCKING 0x0 ;  /* 0x0000000000007b1d */ /* 0x000fe20000010000 */
[----:B--2---:R-:W-:Y:S01]  /*0850*/  FADD R8, R8, R12 ;  /* 0x0000000c08087221 */ /* 0x004fe20000000000 */
[----:B------:R-:W-:Y:S01]  /*0860*/  FADD R9, R9, R13 ;  /* 0x0000000d09097221 */ /* 0x000fe20000000000 */
[----:B------:R-:W-:Y:S01]  /*0870*/  FADD R10, R10, R14 ;  /* 0x0000000e0a0a7221 */ /* 0x000fe20000000000 */
[----:B------:R-:W-:Y:S02]  /*0880*/  FADD R11, R11, R15 ;  /* 0x0000000f0b0b7221 */ /* 0x000fe40000000000 */
[----:B------:R-:W-:Y:S04]  /*0890*/  STS.128 [R16], R4 ;  /* 0x0000000410007388 */ /* 0x000fe80000000c00 */
[----:B------:R0:W-:Y:S01]  /*08a0*/  STS.128 [R16+0x10], R8 ;  /* 0x0000100810007388 */ /* 0x0001e20000000c00 */
[----:B------:R-:W-:Y:S01]  /*08b0*/  BAR.SYNC.DEFER_BLOCKING 0x0 ;  /* 0x0000000000007b1d */ /* 0x000fe20000010000 */
[----:B------:R-:W-:-:S02]  /*08c0*/  SEL R14, RZ, 0x1, P0 ;  /* 0x00000001ff0e7807 */ /* 0x000fc40000000000 */
[----:B------:R-:W-:-:S03]  /*08d0*/  SEL R19, RZ, 0x1, P3 ;  /* 0x00000001ff137807 */ /* 0x000fc60001800000 */
[----:B------:R-:W1:Y:S04]  /*08e0*/  LDS.128 R4, [R3] ;  /* 0x0000000003047984 */ /* 0x000e680000000c00 */
[----:B------:R2:W3:Y:S01]  /*08f0*/  LDS.128 R8, [R3+0x800] ;  /* 0x0008000003087984 */ /* 0x0004e20000000c00 */
[----:B------:R-:W-:Y:S02]  /*0900*/  FSETP.GTU.AND P0, PT, R15, RZ, PT ;  /* 0x000000ff0f00720b */ /* 0x000fe40003f0c000 */
[----:B------:R-:W-:Y:S02]  /*0910*/  PRMT R14, R19, 0x3340, R14 ;  /* 0x00003340130e7816 */ /* 0x000fe4000000000e */
[----:B------:R-:W-:Y:S02]  /*0920*/  SEL R15, RZ, 0x1, P2 ;  /* 0x00000001ff0f7807 */ /* 0x000fe40001000000 */
[----:B0-----:R-:W-:-:S02]  /*0930*/  SEL R16, RZ, 0x1, P1 ;  /* 0x00000001ff107807 */ /* 0x001fc40000800000 */
[----:B------:R-:W-:Y:S02]  /*0940*/  SEL R19, RZ, 0x1, P0 ;  /* 0x00000001ff137807 */ /* 0x000fe40000000000 */
[----:B------:R-:W-:Y:S02]  /*0950*/  FSETP.GTU.AND P1, PT, R13, RZ, PT ;  /* 0x000000ff0d00720b */ /* 0x000fe40003f2c000 */
[----:B------:R-:W-:Y:S02]  /*0960*/  FSETP.GTU.AND P0, PT, R12, RZ, PT ;  /* 0x000000ff0c00720b */ /* 0x000fe40003f0c000 */
[----:B--2---:R-:W-:Y:S02]  /*0970*/  PRMT R3, R16, 0x3340, R15 ;  /* 0x0000334010037816 */ /* 0x004fe4000000000f */
[----:B------:R-:W-:Y:S02]  /*0980*/  SEL R20, RZ, 0x1, P4 ;  /* 0x00000001ff147807 */ /* 0x000fe40002000000 */
[----:B------:R-:W-:-:S02]  /*0990*/  SEL R13, RZ, 0x1, P1 ;  /* 0x00000001ff0d7807 */ /* 0x000fc40000800000 */
[----:B------:R-:W-:Y:S02]  /*09a0*/  SEL R16, RZ, 0x1, P0 ;  /* 0x00000001ff107807 */ /* 0x000fe40000000000 */
[----:B------:R-:W-:Y:S02]  /*09b0*/  IADD3 R18, P0, R18, UR4, RZ ;  /* 0x0000000412127c10 */ /* 0x000fe4000ff1e0ff */
[----:B------:R-:W-:Y:S02]  /*09c0*/  PRMT R15, R20, 0x3340, R19 ;  /* 0x00003340140f7816 */ /* 0x000fe40000000013 */
[----:B------:R-:W-:Y:S02]  /*09d0*/  IADD3 R12, P1, R0, UR8, RZ ;  /* 0x00000008000c7c10 */ /* 0x000fe4000ff3e0ff */
[----:B------:R-:W-:Y:S02]  /*09e0*/  PRMT R16, R16, 0x3340, R13 ;  /* 0x0000334010107816 */ /* 0x000fe4000000000d */
[----:B------:R-:W-:-:S02]  /*09f0*/  IADD3.X R19, R17, UR5, RZ, P0, !PT ;  /* 0x0000000511137c10 */ /* 0x000fc400087fe4ff */
[----:B------:R-:W-:Y:S02]  /*0a00*/  LEA.HI.X.SX32 R13, R0, UR9, 0x1, P1 ;  /* 0x00000009000d7c11 */ /* 0x000fe400088f0eff */
[----:B------:R-:W-:Y:S02]  /*0a10*/  PRMT R14, R3, 0x5410, R14 ;  /* 0x00005410030e7816 */ /* 0x000fe4000000000e */
[----:B------:R-:W-:Y:S01]  /*0a20*/  PRMT R15, R16, 0x5410, R15 ;  /* 0x00005410100f7816 */ /* 0x000fe2000000000f */
[----:B-1----:R-:W-:Y:S04]  /*0a30*/  STG.E.128 desc[UR6][R22.64], R4 ;  /* 0x0000000416007986 */ /* 0x002fe8000c101d06 */
[----:B---3--:R-:W-:Y:S04]  /*0a40*/  STG.E.128 desc[UR6][R18.64+0x800], R8 ;  /* 0x0008000812007986 */ /* 0x008fe8000c101d06 */
[----:B------:R-:W-:Y:S01]  /*0a50*/  STG.E.64 desc[UR6][R12.64], R14 ;  /* 0x0000000e0c007986 */ /* 0x000fe2000c101b06 */
[----:B------:R-:W-:Y:S05]  /*0a60*/  EXIT ;  /* 0x000000000000794d */ /* 0x000fea0003800000 */
.L_x_0:
[----:B------:R-:W-:-:S00]  /*0a70*/  BRA `(.L_x_0) ;  /* 0xfffffffc00fc7947 */ /* 0x000fc0000383ffff */
[----:B------:R-:W-:-:S00]  /*0a80*/  NOP ;  /* 0x0000000000007918 */ /* 0x000fc00000000000 */
[----:B------:R-:W-:-:S00]  /*0a90*/  NOP ;  /* 0x0000000000007918 */ /* 0x000fc00000000000 */
[----:B------:R-:W-:-:S00]  /*0aa0*/  NOP ;  /* 0x0000000000007918 */ /* 0x000fc00000000000 */
[----:B------:R-:W-:-:S00]  /*0ab0*/  NOP ;  /* 0x0000000000007918 */ /* 0x000fc00000000000 */
[----:B------:R-:W-:-:S00]  /*0ac0*/  NOP ;  /* 0x0000000000007918 */ /* 0x000fc00000000000 */
[----:B------:R-:W-:-:S00]  /*0ad0*/  NOP ;  /* 0x0000000000007918 */ /* 0x000fc00000000000 */
[----:B------:R-:W-:-:S00]  /*0ae0*/  NOP ;  /* 0x0000000000007918 */ /* 0x000fc00000000000 */
[----:B------:R-:W-:-:S00]  /*0af0*/  NOP ;  /* 0x0000000000007918 */ /* 0x000fc00000000000 */
.L_x_1:


//--------------------- .nv.global.init           --------------------------
	.section	.nv.global.init,"aw",@progbits
.nv.global.init:
	.type		_$_str,@object
	.size		_$_str,(_$_str_$_2 - _$_str)
_$_str:
        /*0000*/ 	.byte	0x5f, 0x5f, 0x43, 0x55, 0x44, 0x41, 0x5f, 0x46, 0x54, 0x5a, 0x00
	.type		_$_str_$_2,@object
	.size		_$_str_$_2,(.L_1 - _$_str_$_2)
_$_str_$_2:
        /*000b*/ 	.byte	0x5f, 0x5f, 0x43, 0x55, 0x44, 0x41, 0x5f, 0x50, 0x52, 0x45, 0x43, 0x5f, 0x53, 0x51, 0x52, 0x54
        /*001b*/ 	.byte	0x00
.L_1:


//--------------------- .nv.shared.triton_poi_fused__native_batch_norm_legit_no_training_add_convolution_relu_threshold_backward_8 --------------------------
	.section	.nv.shared.triton_poi_fused__native_batch_norm_legit_no_training_add_convolution_relu_threshold_backward_8,"aw",@nobits
	.sectionflags	@""
	.align	16
	.zero		1024


//--------------------- .nv.constant0.triton_poi_fused__native_batch_norm_legit_no_training_add_convolution_relu_threshold_backward_8 --------------------------
	.section	.nv.constant0.triton_poi_fused__native_batch_norm_legit_no_training_add_convolution_relu_threshold_backward_8,"a",@progbits
	.sectionflags	@""
	.align	4
.nv.constant0.triton_poi_fused__native_batch_norm_legit_no_training_add_convolution_relu_threshold_backward_8:
	.zero		604
